	.headerflags	@"EF_CUDA_TEXMODE_UNIFIED EF_CUDA_64BIT_ADDRESS EF_CUDA_ACCELERATORS EF_CUDA_SM90 EF_CUDA_VIRTUAL_SM(EF_CUDA_SM90)"
	.elftype	@"ET_EXEC"


//--------------------- .nv.info                  --------------------------
	.section	.nv.info,"",@"SHT_CUDA_INFO"
	.align	4


	//----- nvinfo : EIATTR_REGCOUNT
	.align		4
        /*0000*/ 	.byte	0x04, 0x2f
        /*0002*/ 	.short	(.L_1 - .L_0)
	.align		4
.L_0:
        /*0004*/ 	.word	index@(triton_per_fused_mean_26)
        /*0008*/ 	.word	0x00000017


	//----- nvinfo : EIATTR_MIN_STACK_SIZE
	.align		4
.L_1:
        /*000c*/ 	.byte	0x04, 0x12
        /*000e*/ 	.short	(.L_3 - .L_2)
	.align		4
.L_2:
        /*0010*/ 	.word	index@(triton_per_fused_mean_26)
        /*0014*/ 	.word	0x00000000


	//----- nvinfo : EIATTR_FRAME_SIZE
	.align		4
.L_3:
        /*0018*/ 	.byte	0x04, 0x11
        /*001a*/ 	.short	(.L_5 - .L_4)
	.align		4
.L_4:
        /*001c*/ 	.word	index@(triton_per_fused_mean_26)
        /*0020*/ 	.word	0x00000000


	//----- nvinfo : EIATTR_MIN_STACK_SIZE
	.align		4
.L_5:
        /*0024*/ 	.byte	0x04, 0x12
        /*0026*/ 	.short	(.L_7 - .L_6)
	.align		4
.L_6:
        /*0028*/ 	.word	index@(triton_per_fused_mean_26)
        /*002c*/ 	.word	0x00000000
.L_7:


//--------------------- .nv.info.triton_per_fused_mean_26 --------------------------
	.section	.nv.info.triton_per_fused_mean_26,"",@"SHT_CUDA_INFO"
	.sectionflags	@""
	.align	4


	//----- nvinfo : EIATTR_CUDA_API_VERSION
	.align		4
        /*0000*/ 	.byte	0x04, 0x37
        /*0002*/ 	.short	(.L_9 - .L_8)
.L_8:
        /*0004*/ 	.word	0x0000007c


	//----- nvinfo : EIATTR_KPARAM_INFO
	.align		4
.L_9:
        /*0008*/ 	.byte	0x04, 0x17
        /*000a*/ 	.short	(.L_11 - .L_10)
.L_10:
        /*000c*/ 	.word	0x00000000
        /*0010*/ 	.short	0x0003
        /*0012*/ 	.short	0x0014
        /*0014*/ 	.byte	0x00, 0xf0, 0x11, 0x00


	//----- nvinfo : EIATTR_KPARAM_INFO
	.align		4
.L_11:
        /*0018*/ 	.byte	0x04, 0x17
        /*001a*/ 	.short	(.L_13 - .L_12)
.L_12:
        /*001c*/ 	.word	0x00000000
        /*0020*/ 	.short	0x0002
        /*0022*/ 	.short	0x0010
        /*0024*/ 	.byte	0x00, 0xf0, 0x11, 0x00


	//----- nvinfo : EIATTR_KPARAM_INFO
	.align		4
.L_13:
        /*0028*/ 	.byte	0x04, 0x17
        /*002a*/ 	.short	(.L_15 - .L_14)
.L_14:
        /*002c*/ 	.word	0x00000000
        /*0030*/ 	.short	0x0001
        /*0032*/ 	.short	0x0008
        /*0034*/ 	.byte	0x00, 0xf4, 0x21, 0x00


	//----- nvinfo : EIATTR_KPARAM_INFO
	.align		4
.L_15:
        /*0038*/ 	.byte	0x04, 0x17
        /*003a*/ 	.short	(.L_17 - .L_16)
.L_16:
        /*003c*/ 	.word	0x00000000
        /*0040*/ 	.short	0x0000
        /*0042*/ 	.short	0x0000
        /*0044*/ 	.byte	0x00, 0xf4, 0x21, 0x00


	//----- nvinfo : EIATTR_SPARSE_MMA_MASK
	.align		4
.L_17:
        /*0048*/ 	.byte	0x03, 0x50
        /*004a*/ 	.short	0x0000


	//----- nvinfo : EIATTR_MAXREG_COUNT
	.align		4
        /*004c*/ 	.byte	0x03, 0x1b
        /*004e*/ 	.short	0x00ff


	//----- nvinfo : EIATTR_COOP_GROUP_MASK_REGIDS
	.align		4
        /*0050*/ 	.byte	0x04, 0x29
        /*0052*/ 	.short	(.L_19 - .L_18)


	//   ....[0]....
.L_18:
        /*0054*/ 	.word	0xffffffff


	//   ....[1]....
        /*0058*/ 	.word	0xffffffff


	//   ....[2]....
        /*005c*/ 	.word	0xffffffff


	//   ....[3]....
        /*0060*/ 	.word	0xffffffff


	//   ....[4]....
        /*0064*/ 	.word	0xffffffff


	//   ....[5]....
        /*0068*/ 	.word	0xffffffff


	//   ....[6]....
        /*006c*/ 	.word	0xffffffff


	//   ....[7]....
        /*0070*/ 	.word	0xffffffff


	//   ....[8]....
        /*0074*/ 	.word	0xffffffff


	//   ....[9]....
        /*0078*/ 	.word	0xffffffff


	//   ....[10]....
        /*007c*/ 	.word	0xffffffff


	//----- nvinfo : EIATTR_COOP_GROUP_INSTR_OFFSETS
	.align		4
.L_19:
        /*0080*/ 	.byte	0x04, 0x28
        /*0082*/ 	.short	(.L_21 - .L_20)


	//   ....[0]....
.L_20:
        /*0084*/ 	.word	0x000002f0


	//   ....[1]....
        /*0088*/ 	.word	0x00000300


	//   ....[2]....
        /*008c*/ 	.word	0x00000310


	//   ....[3]....
        /*0090*/ 	.word	0x00000320


	//   ....[4]....
        /*0094*/ 	.word	0x00000370


	//   ....[5]....
        /*0098*/ 	.word	0x00000380


	//   ....[6]....
        /*009c*/ 	.word	0x00000390


	//   ....[7]....
        /*00a0*/ 	.word	0x000003a0


	//   ....[8]....
        /*00a4*/ 	.word	0x000004c0


	//   ....[9]....
        /*00a8*/ 	.word	0x000004e0


	//   ....[10]....
        /*00ac*/ 	.word	0x00000510


	//----- nvinfo : EIATTR_EXIT_INSTR_OFFSETS
	.align		4
.L_21:
        /*00b0*/ 	.byte	0x04, 0x1c
        /*00b2*/ 	.short	(.L_23 - .L_22)


	//   ....[0]....
.L_22:
        /*00b4*/ 	.word	0x00000680


	//   ....[1]....
        /*00b8*/ 	.word	0x000006b0


	//----- nvinfo : EIATTR_REQNTID
	.align		4
.L_23:
        /*00bc*/ 	.byte	0x04, 0x10
        /*00be*/ 	.short	(.L_25 - .L_24)
.L_24:
        /*00c0*/ 	.word	0x00000100
        /*00c4*/ 	.word	0x00000001
        /*00c8*/ 	.word	0x00000001


	//----- nvinfo : EIATTR_CBANK_PARAM_SIZE
	.align		4
.L_25:
        /*00cc*/ 	.byte	0x03, 0x19
        /*00ce*/ 	.short	0x0018


	//----- nvinfo : EIATTR_PARAM_CBANK
	.align		4
        /*00d0*/ 	.byte	0x04, 0x0a
        /*00d2*/ 	.short	(.L_27 - .L_26)
	.align		4
.L_26:
        /*00d4*/ 	.word	index@(.nv.constant0.triton_per_fused_mean_26)
        /*00d8*/ 	.short	0x0210
        /*00da*/ 	.short	0x0018


	//----- nvinfo : EIATTR_SW_WAR
	.align		4
.L_27:
        /*00dc*/ 	.byte	0x04, 0x36
        /*00de*/ 	.short	(.L_29 - .L_28)
.L_28:
        /*00e0*/ 	.word	0x00000008
.L_29:


//--------------------- .nv.callgraph             --------------------------
	.section	.nv.callgraph,"",@"SHT_CUDA_CALLGRAPH"
	.align	4
	.sectionentsize	8
	.align		4
        /*0000*/ 	.word	0x00000000
	.align		4
        /*0004*/ 	.word	0xffffffff
	.align		4
        /*0008*/ 	.word	0x00000000
	.align		4
        /*000c*/ 	.word	0xfffffffe
	.align		4
        /*0010*/ 	.word	0x00000000
	.align		4
        /*0014*/ 	.word	0xfffffffd
	.align		4
        /*0018*/ 	.word	0x00000000
	.align		4
        /*001c*/ 	.word	0xfffffffc


//--------------------- .text.triton_per_fused_mean_26 --------------------------
	.section	.text.triton_per_fused_mean_26,"ax",@progbits
	.sectionflags	@"SHF_BARRIERS=1"
	.align	128
        .global         triton_per_fused_mean_26
        .type           triton_per_fused_mean_26,@function
        .size           triton_per_fused_mean_26,(.L_x_1 - triton_per_fused_mean_26)
        .other          triton_per_fused_mean_26,@"STO_CUDA_ENTRY STV_DEFAULT"
triton_per_fused_mean_26:
.text.triton_per_fused_mean_26:
[----:B------:R-:W0:Y:S02]  /*0000*/  LDC R1, c[0x0][0x28] ;  /* 0x00000a00ff017b82 */ /* 0x000e240000000800 */
[----:B------:R-:W1:Y:S01]  /*0010*/  S2R R0, SR_CTAID.X ;  /* 0x0000000000007919 */ /* 0x000e620000002500 */
[----:B------:R-:W2:Y:S01]  /*0020*/  LDC.64 R4, c[0x0][0x218] ;  /* 0x00008600ff047b82 */ /* 0x000ea20000000a00 */
[----:B------:R-:W-:Y:S01]  /*0030*/  CS2R R10, SRZ ;  /* 0x00000000000a7805 */ /* 0x000fe2000001ff00 */
[----:B------:R-:W-:Y:S01]  /*0040*/  ULDC.64 UR6, c[0x0][0x208] ;  /* 0x0000820000067ab9 */ /* 0x000fe20000000a00 */
[----:B------:R-:W3:Y:S01]  /*0050*/  S2R R3, SR_TID.X ;  /* 0x0000000000037919 */ /* 0x000ee20000002100 */
[----:B-1----:R-:W-:Y:S02]  /*0060*/  IMAD.SHL.U32 R0, R0, 0x20, RZ ;  /* 0x0000002000007824 */ /* 0x002fe400078e00ff */
[C---:B---3--:R-:W-:Y:S02]  /*0070*/  IMAD.SHL.U32 R13, R3.reuse, 0x4, RZ ;  /* 0x00000004030d7824 */ /* 0x048fe400078e00ff */
[----:B------:R-:W-:-:S03]  /*0080*/  IMAD.SHL.U32 R8, R3, 0x10, RZ ;  /* 0x0000001003087824 */ /* 0x000fc600078e00ff */
[----:B------:R-:W-:Y:S02]  /*0090*/  LOP3.LUT R6, R0, 0x1c, R13, 0xf8, !PT ;  /* 0x0000001c00067812 */ /* 0x000fe400078ef80d */
[----:B------:R-:W-:Y:S02]  /*00a0*/  LOP3.LUT R8, R8, 0xf80, RZ, 0xc0, !PT ;  /* 0x00000f8008087812 */ /* 0x000fe400078ec0ff */
[----:B------:R-:W-:Y:S02]  /*00b0*/  SHF.R.S32.HI R7, RZ, 0x1f, R6 ;  /* 0x0000001fff077819 */ /* 0x000fe40000011406 */
[----:B------:R-:W-:Y:S02]  /*00c0*/  ISETP.GE.AND P0, PT, R6, 0x200, PT ;  /* 0x000002000600780c */ /* 0x000fe40003f06270 */
[----:B------:R-:W-:-:S05]  /*00d0*/  LEA.HI R7, R7, R6, RZ, 0x7 ;  /* 0x0000000607077211 */ /* 0x000fca00078f38ff */
[C---:B------:R-:W-:Y:S01]  /*00e0*/  IMAD.SHL.U32 R9, R7.reuse, 0x40, RZ ;  /* 0x0000004007097824 */ /* 0x040fe200078e00ff */
[----:B------:R-:W-:-:S04]  /*00f0*/  LOP3.LUT R7, R7, 0xffffff80, RZ, 0xc0, !PT ;  /* 0xffffff8007077812 */ /* 0x000fc800078ec0ff */
[----:B------:R-:W-:-:S04]  /*0100*/  LOP3.LUT R9, R9, 0xffffe000, RZ, 0xc0, !PT ;  /* 0xffffe00009097812 */ /* 0x000fc800078ec0ff */
[----:B------:R-:W-:-:S05]  /*0110*/  IADD3 R7, R9, R6, -R7 ;  /* 0x0000000609077210 */ /* 0x000fca0007ffe807 */
[----:B------:R-:W-:Y:S01]  /*0120*/  IMAD.IADD R7, R8, 0x1, R7 ;  /* 0x0000000108077824 */ /* 0x000fe200078e0207 */
[----:B------:R-:W-:-:S03]  /*0130*/  CS2R R8, SRZ ;  /* 0x0000000000087805 */ /* 0x000fc6000001ff00 */
[C---:B------:R-:W-:Y:S02]  /*0140*/  VIADD R17, R7.reuse, 0x1000 ;  /* 0x0000100007117836 */ /* 0x040fe40000000000 */
[----:B--2---:R-:W-:Y:S01]  /*0150*/  IMAD.WIDE R14, R7, 0x4, R4 ;  /* 0x00000004070e7825 */ /* 0x004fe200078e0204 */
[----:B------:R-:W-:-:S03]  /*0160*/  CS2R R6, SRZ ;  /* 0x0000000000067805 */ /* 0x000fc6000001ff00 */
[----:B------:R-:W-:Y:S01]  /*0170*/  IMAD.WIDE R16, R17, 0x4, R4 ;  /* 0x0000000411107825 */ /* 0x000fe200078e0204 */
[----:B------:R-:W-:-:S04]  /*0180*/  CS2R R4, SRZ ;  /* 0x0000000000047805 */ /* 0x000fc8000001ff00 */
[----:B------:R-:W2:Y:S04]  /*0190*/  @!P0 LDG.E.128 R8, desc[UR6][R16.64] ;  /* 0x0000000610088981 */ /* 0x000ea8000c1e1d00 */
[----:B------:R-:W3:Y:S01]  /*01a0*/  @!P0 LDG.E.128 R4, desc[UR6][R14.64] ;  /* 0x000000060e048981 */ /* 0x000ee2000c1e1d00 */
[----:B------:R-:W1:Y:S01]  /*01b0*/  S2UR UR5, SR_CgaCtaId ;  /* 0x00000000000579c3 */ /* 0x000e620000008800 */
[----:B------:R-:W-:Y:S01]  /*01c0*/  UMOV UR4, 0x400 ;  /* 0x0000040000047882 */ /* 0x000fe20000000000 */
[----:B------:R-:W-:Y:S01]  /*01d0*/  ISETP.GE.AND P1, PT, R3, 0x100, PT ;  /* 0x000001000300780c */ /* 0x000fe20003f26270 */
[----:B-1----:R-:W-:Y:S01]  /*01e0*/  UPRMT UR4, UR5, 0x654, UR4 ;  /* 0x0000065405047896 */ /* 0x002fe20008000004 */
[----:B--2---:R-:W-:Y:S02]  /*01f0*/  SEL R8, R8, RZ, !P0 ;  /* 0x000000ff08087207 */ /* 0x004fe40004000000 */
[----:B---3--:R-:W-:-:S02]  /*0200*/  SEL R19, R4, RZ, !P0 ;  /* 0x000000ff04137207 */ /* 0x008fc40004000000 */
[----:B------:R-:W-:Y:S02]  /*0210*/  SEL R4, R5, RZ, !P0 ;  /* 0x000000ff05047207 */ /* 0x000fe40004000000 */
[----:B------:R-:W-:Y:S02]  /*0220*/  SEL R5, R6, RZ, !P0 ;  /* 0x000000ff06057207 */ /* 0x000fe40004000000 */
[----:B------:R-:W-:Y:S02]  /*0230*/  SEL R6, R7, RZ, !P0 ;  /* 0x000000ff07067207 */ /* 0x000fe40004000000 */
[----:B------:R-:W-:Y:S02]  /*0240*/  SEL R9, R9, RZ, !P0 ;  /* 0x000000ff09097207 */ /* 0x000fe40004000000 */
[----:B------:R-:W-:Y:S02]  /*0250*/  SEL R10, R10, RZ, !P0 ;  /* 0x000000ff0a0a7207 */ /* 0x000fe40004000000 */
[----:B------:R-:W-:Y:S01]  /*0260*/  SEL R11, R11, RZ, !P0 ;  /* 0x000000ff0b0b7207 */ /* 0x000fe20004000000 */
[----:B------:R-:W-:Y:S01]  /*0270*/  FADD R8, R19, R8 ;  /* 0x0000000813087221 */ /* 0x000fe20000000000 */
[----:B------:R-:W-:Y:S01]  /*0280*/  FADD R9, R4, R9 ;  /* 0x0000000904097221 */ /* 0x000fe20000000000 */
[----:B------:R-:W-:-:S02]  /*0290*/  FADD R10, R5, R10 ;  /* 0x0000000a050a7221 */ /* 0x000fc40000000000 */
[----:B------:R-:W-:Y:S01]  /*02a0*/  FADD R11, R6, R11 ;  /* 0x0000000b060b7221 */ /* 0x000fe20000000000 */
[----:B------:R-:W-:Y:S02]  /*02b0*/  FSEL R8, R8, RZ, !P0 ;  /* 0x000000ff08087208 */ /* 0x000fe40004000000 */
[----:B------:R-:W-:Y:S02]  /*02c0*/  FSEL R9, R9, RZ, !P0 ;  /* 0x000000ff09097208 */ /* 0x000fe40004000000 */
[----:B------:R-:W-:Y:S02]  /*02d0*/  FSEL R10, R10, RZ, !P0 ;  /* 0x000000ff0a0a7208 */ /* 0x000fe40004000000 */
[----:B------:R-:W-:Y:S01]  /*02e0*/  FSEL R11, R11, RZ, !P0 ;  /* 0x000000ff0b0b7208 */ /* 0x000fe20004000000 */
[----:B------:R-:W1:Y:S04]  /*02f0*/  SHFL.BFLY PT, R5, R8, 0x10, 0x1f ;  /* 0x0e001f0008057f89 */ /* 0x000e6800000e0000 */
[----:B------:R-:W2:Y:S04]  /*0300*/  SHFL.BFLY PT, R4, R9, 0x10, 0x1f ;  /* 0x0e001f0009047f89 */ /* 0x000ea800000e0000 */
[----:B------:R-:W3:Y:S04]  /*0310*/  SHFL.BFLY PT, R7, R10, 0x10, 0x1f ;  /* 0x0e001f000a077f89 */ /* 0x000ee800000e0000 */
[----:B------:R-:W4:Y:S01]  /*0320*/  SHFL.BFLY PT, R14, R11, 0x10, 0x1f ;  /* 0x0e001f000b0e7f89 */ /* 0x000f2200000e0000 */
[----:B-1----:R-:W-:Y:S01]  /*0330*/  FADD R5, R8, R5 ;  /* 0x0000000508057221 */ /* 0x002fe20000000000 */
[----:B--2---:R-:W-:Y:S01]  /*0340*/  FADD R6, R9, R4 ;  /* 0x0000000409067221 */ /* 0x004fe20000000000 */
[----:B---3--:R-:W-:Y:S01]  /*0350*/  FADD R12, R10, R7 ;  /* 0x000000070a0c7221 */ /* 0x008fe20000000000 */
[----:B----4-:R-:W-:-:S02]  /*0360*/  FADD R14, R11, R14 ;  /* 0x0000000e0b0e7221 */ /* 0x010fc40000000000 */
[----:B------:R-:W1:Y:S04]  /*0370*/  SHFL.BFLY PT, R4, R5, 0x8, 0x1f ;  /* 0x0d001f0005047f89 */ /* 0x000e6800000e0000 */
[----:B------:R-:W2:Y:S04]  /*0380*/  SHFL.BFLY PT, R7, R6, 0x8, 0x1f ;  /* 0x0d001f0006077f89 */ /* 0x000ea800000e0000 */
[----:B------:R-:W3:Y:S04]  /*0390*/  SHFL.BFLY PT, R15, R12, 0x8, 0x1f ;  /* 0x0d001f000c0f7f89 */ /* 0x000ee800000e0000 */
[----:B------:R-:W4:Y:S01]  /*03a0*/  SHFL.BFLY PT, R17, R14, 0x8, 0x1f ;  /* 0x0d001f000e117f89 */ /* 0x000f2200000e0000 */
[----:B------:R-:W-:-:S02]  /*03b0*/  SHF.R.U32.HI R8, RZ, 0x5, R3 ;  /* 0x00000005ff087819 */ /* 0x000fc40000011603 */
[----:B------:R-:W-:Y:S02]  /*03c0*/  LOP3.LUT R9, R13, 0x1c, RZ, 0xc0, !PT ;  /* 0x0000001c0d097812 */ /* 0x000fe400078ec0ff */
[----:B------:R-:W-:Y:S02]  /*03d0*/  SGXT.U32 R8, R8, 0x3 ;  /* 0x000000030808781a */ /* 0x000fe40000000000 */
[----:B------:R-:W-:Y:S01]  /*03e0*/  LOP3.LUT P0, RZ, R3, 0x18, RZ, 0xc0, !PT ;  /* 0x0000001803ff7812 */ /* 0x000fe2000780c0ff */
[----:B------:R-:W-:Y:S02]  /*03f0*/  IMAD.SHL.U32 R10, R9, 0x20, RZ ;  /* 0x00000020090a7824 */ /* 0x000fe400078e00ff */
[----:B------:R-:W-:Y:S02]  /*0400*/  IMAD.SHL.U32 R11, R8, 0x4, RZ ;  /* 0x00000004080b7824 */ /* 0x000fe400078e00ff */
[----:B-1----:R-:W-:-:S03]  /*0410*/  FADD R16, R5, R4 ;  /* 0x0000000405107221 */ /* 0x002fc60000000000 */
[----:B------:R-:W-:Y:S01]  /*0420*/  LOP3.LUT R11, R10, R11, RZ, 0xfc, !PT ;  /* 0x0000000b0a0b7212 */ /* 0x000fe200078efcff */
[----:B--2---:R-:W-:Y:S01]  /*0430*/  FADD R6, R6, R7 ;  /* 0x0000000706067221 */ /* 0x004fe20000000000 */
[----:B---3--:R-:W-:Y:S01]  /*0440*/  FADD R18, R12, R15 ;  /* 0x0000000f0c127221 */ /* 0x008fe20000000000 */
[----:B----4-:R-:W-:Y:S02]  /*0450*/  FADD R20, R14, R17 ;  /* 0x000000110e147221 */ /* 0x010fe40000000000 */
[----:B------:R-:W-:Y:S04]  /*0460*/  @!P0 STS [R11+UR4], R16 ;  /* 0x000000100b008988 */ /* 0x000fe80008000804 */
[----:B------:R-:W-:Y:S04]  /*0470*/  @!P0 STS [R11+UR4+0x20], R6 ;  /* 0x000020060b008988 */ /* 0x000fe80008000804 */
[----:B------:R-:W-:Y:S04]  /*0480*/  @!P0 STS [R11+UR4+0x40], R18 ;  /* 0x000040120b008988 */ /* 0x000fe80008000804 */
[----:B------:R-:W-:Y:S01]  /*0490*/  @!P0 STS [R11+UR4+0x60], R20 ;  /* 0x000060140b008988 */ /* 0x000fe20008000804 */
[----:B------:R-:W-:Y:S06]  /*04a0*/  BAR.SYNC.DEFER_BLOCKING 0x0 ;  /* 0x0000000000007b1d */ /* 0x000fec0000010000 */
[----:B------:R-:W1:Y:S04]  /*04b0*/  @!P1 LDS R2, [R13+UR4] ;  /* 0x000000040d029984 */ /* 0x000e680008000800 */
[----:B-1----:R-:W1:Y:S02]  /*04c0*/  SHFL.BFLY PT, R5, R2, 0x4, 0x1f ;  /* 0x0c801f0002057f89 */ /* 0x002e6400000e0000 */
[----:B-1----:R-:W-:-:S05]  /*04d0*/  FADD R7, R2, R5 ;  /* 0x0000000502077221 */ /* 0x002fca0000000000 */
[----:B------:R-:W1:Y:S01]  /*04e0*/  SHFL.BFLY PT, R4, R7, 0x2, 0x1f ;  /* 0x0c401f0007047f89 */ /* 0x000e6200000e0000 */
[----:B------:R-:W-:Y:S01]  /*04f0*/  LOP3.LUT P0, RZ, R3, 0x7, RZ, 0xc0, !PT ;  /* 0x0000000703ff7812 */ /* 0x000fe2000780c0ff */
[----:B-1----:R-:W-:-:S05]  /*0500*/  FADD R12, R7, R4 ;  /* 0x00000004070c7221 */ /* 0x002fca0000000000 */
[----:B------:R-:W1:Y:S01]  /*0510*/  SHFL.BFLY PT, R5, R12, 0x1, 0x1f ;  /* 0x0c201f000c057f89 */ /* 0x000e6200000e0000 */
[----:B------:R-:W-:Y:S01]  /*0520*/  ISETP.LT.AND P0, PT, R3, 0x100, !P0 ;  /* 0x000001000300780c */ /* 0x000fe20004701270 */
[----:B-1----:R-:W-:-:S12]  /*0530*/  FADD R14, R12, R5 ;  /* 0x000000050c0e7221 */ /* 0x002fd80000000000 */
[----:B------:R1:W-:Y:S01]  /*0540*/  @P0 STS [R13+UR4], R14 ;  /* 0x0000000e0d000988 */ /* 0x0003e20008000804 */
[----:B------:R-:W-:Y:S01]  /*0550*/  BAR.SYNC.DEFER_BLOCKING 0x0 ;  /* 0x0000000000007b1d */ /* 0x000fe20000010000 */
[----:B------:R-:W-:Y:S01]  /*0560*/  VIADD R16, R10, UR4 ;  /* 0x000000040a107c36 */ /* 0x000fe20008000000 */
[----:B------:R-:W-:-:S06]  /*0570*/  LOP3.LUT R2, R3, 0x1f, RZ, 0xc0, !PT ;  /* 0x0000001f03027812 */ /* 0x000fcc00078ec0ff */
[----:B-1----:R-:W1:Y:S01]  /*0580*/  LDC.64 R12, c[0x0][0x210] ;  /* 0x00008400ff0c7b82 */ /* 0x002e620000000a00 */
[----:B------:R-:W-:Y:S04]  /*0590*/  LDS R4, [R10+UR4] ;  /* 0x000000040a047984 */ /* 0x000fe80008000800 */
[----:B------:R-:W-:Y:S04]  /*05a0*/  LDS R5, [R10+UR4+0x20] ;  /* 0x000020040a057984 */ /* 0x000fe80008000800 */
[----:B------:R-:W-:Y:S04]  /*05b0*/  LDS R6, [R10+UR4+0x40] ;  /* 0x000040040a067984 */ /* 0x000fe80008000800 */
[----:B------:R-:W2:Y:S01]  /*05c0*/  LDS R7, [R10+UR4+0x60] ;  /* 0x000060040a077984 */ /* 0x000ea20008000800 */
[----:B------:R-:W-:Y:S01]  /*05d0*/  IMAD R16, R9, -0x1c, R16 ;  /* 0xffffffe409107824 */ /* 0x000fe200078e0210 */
[----:B------:R-:W-:Y:S01]  /*05e0*/  BAR.SYNC.DEFER_BLOCKING 0x0 ;  /* 0x0000000000007b1d */ /* 0x000fe20000010000 */
[----:B------:R-:W-:-:S02]  /*05f0*/  LEA R9, R2, UR4, 0x2 ;  /* 0x0000000402097c11 */ /* 0x000fc4000f8e10ff */
[----:B------:R-:W-:-:S03]  /*0600*/  LOP3.LUT R3, R0, 0x1f, R3, 0xf8, !PT ;  /* 0x0000001f00037812 */ /* 0x000fc600078ef803 */
[----:B--2---:R2:W-:Y:S02]  /*0610*/  STS.128 [R16], R4 ;  /* 0x0000000410007388 */ /* 0x0045e40000000c00 */
[----:B------:R-:W-:Y:S01]  /*0620*/  BAR.SYNC.DEFER_BLOCKING 0x0 ;  /* 0x0000000000007b1d */ /* 0x000fe20000010000 */
[----:B------:R-:W-:-:S04]  /*0630*/  ISETP.GE.AND P0, PT, R3, 0x200, PT ;  /* 0x000002000300780c */ /* 0x000fc80003f06270 */
[----:B------:R-:W-:Y:S01]  /*0640*/  ISETP.EQ.AND P0, PT, R8, RZ, !P0 ;  /* 0x000000ff0800720c */ /* 0x000fe20004702270 */
[----:B------:R-:W3:Y:S01]  /*0650*/  LDS R9, [R9] ;  /* 0x0000000009097984 */ /* 0x000ee20000000800 */
[----:B-1----:R-:W-:Y:S01]  /*0660*/  IMAD.WIDE R2, R3, 0x4, R12 ;  /* 0x0000000403027825 */ /* 0x002fe200078e020c */
[----:B------:R-:W-:Y:S10]  /*0670*/  BAR.SYNC.DEFER_BLOCKING 0x0 ;  /* 0x0000000000007b1d */ /* 0x000ff40000010000 */
[----:B--2---:R-:W-:Y:S05]  /*0680*/  @!P0 EXIT ;  /* 0x000000000000894d */ /* 0x004fea0003800000 */
[----:B---3--:R-:W-:-:S05]  /*0690*/  FMUL R9, R9, 0.015625 ;  /* 0x3c80000009097820 */ /* 0x008fca0000400000 */
[----:B------:R-:W-:Y:S01]  /*06a0*/  STG.E desc[UR6][R2.64], R9 ;  /* 0x0000000902007986 */ /* 0x000fe2000c101906 */
[----:B------:R-:W-:Y:S05]  /*06b0*/  EXIT ;  /* 0x000000000000794d */ /* 0x000fea0003800000 */
.L_x_0:
[----:B------:R-:W-:-:S00]  /*06c0*/  BRA `(.L_x_0) ;  /* 0xfffffffc00fc7947 */ /* 0x000fc0000383ffff */
[----:B------:R-:W-:-:S00]  /*06d0*/  NOP ;  /* 0x0000000000007918 */ /* 0x000fc00000000000 */
        /* <DEDUP_REMOVED lines=10> */
.L_x_1:


//--------------------- .nv.shared.triton_per_fused_mean_26 --------------------------
	.section	.nv.shared.triton_per_fused_mean_26,"aw",@nobits
	.sectionflags	@""
	.align	16
	.zero		1024


//--------------------- .nv.constant0.triton_per_fused_mean_26 --------------------------
	.section	.nv.constant0.triton_per_fused_mean_26,"a",@progbits
	.sectionflags	@""
	.align	4
.nv.constant0.triton_per_fused_mean_26:
	.zero		552
